//
// Generated by NVIDIA NVVM Compiler
//
// Compiler Build ID: CL-36424714
// Cuda compilation tools, release 13.0, V13.0.88
// Based on NVVM 20.0.0
//

.version 9.0
.target sm_100
.address_size 64

	// .globl	_Z12helloFromGPUv
.extern .func  (.param .b32 func_retval0) vprintf
(
	.param .b64 vprintf_param_0,
	.param .b64 vprintf_param_1
)
;
.global .align 1 .b8 $str[25] = {72, 101, 108, 108, 111, 32, 87, 111, 114, 108, 100, 32, 102, 114, 111, 109, 32, 71, 80, 85, 46, 46, 46, 10};

.visible .entry _Z12helloFromGPUv()
{
	.reg .b32 	%r<3>;
	.reg .b64 	%rd<3>;

	mov.u64 	%rd1, $str;
	cvta.global.u64 	%rd2, %rd1;
	{ // callseq 0, 0
	.param .b64 param0;
	st.param.b64 	[param0], %rd2;
	.param .b64 param1;
	st.param.b64 	[param1], 0;
	.param .b32 retval0;
	call.uni (retval0), 
	vprintf, 
	(
	param0, 
	param1
	);
	ld.param.b32 	%r1, [retval0];
	} // callseq 0
	ret;

}


// ===== COMPILED SASS (sm_100) =====

	.target	sm_100

	.elftype	@"ET_EXEC"


//--------------------- .note.nv.tkinfo           --------------------------
	.section	.note.nv.tkinfo,"",@"SHT_NOTE"
	.sectionflags	@"SHF_NOTE_NV_TKINFO"
	.tkinfo
        /*0018*/ 	.word	0x00000002
        /*0030*/ 	.string	""
        /*0030*/ 	.string	"ptxas"
        /*0030*/ 	.string	"Cuda compilation tools, release 13.0, V13.0.88"
        /*0030*/ 	.string	"Build cuda_13.0.r13.0/compiler.36424714_0"
        /*0030*/ 	.string	"-arch sm_100 -m 64 "



//--------------------- .note.nv.cuinfo           --------------------------
	.section	.note.nv.cuinfo,"",@"SHT_NOTE"
	.sectionflags	@"SHF_NOTE_NV_CUINFO"
        /*0018*/ 	.short	0x0002
        /*001a*/ 	.short	0x0064
        /*001c*/ 	.short	0x0082
	.zero		2


//--------------------- .nv.info                  --------------------------
	.section	.nv.info,"",@"SHT_CUDA_INFO"
	.align	4


	//----- nvinfo : EIATTR_REGCOUNT
	.align		4
        /*0000*/ 	.byte	0x04, 0x2f
        /*0002*/ 	.short	(.L_2 - .L_1)
	.align		4
.L_1:
        /*0004*/ 	.word	index@(_Z12helloFromGPUv)
        /*0008*/ 	.word	0x00000018


	//----- nvinfo : EIATTR_FRAME_SIZE
	.align		4
.L_2:
        /*000c*/ 	.byte	0x04, 0x11
        /*000e*/ 	.short	(.L_4 - .L_3)
	.align		4
.L_3:
        /*0010*/ 	.word	index@(_Z12helloFromGPUv)
        /*0014*/ 	.word	0x00000000


	//----- nvinfo : EIATTR_MIN_STACK_SIZE
	.align		4
.L_4:
        /*0018*/ 	.byte	0x04, 0x12
        /*001a*/ 	.short	(.L_6 - .L_5)
	.align		4
.L_5:
        /*001c*/ 	.word	index@(_Z12helloFromGPUv)
        /*0020*/ 	.word	0x00000000
.L_6:


//--------------------- .nv.compat                --------------------------
	.section	.nv.compat,"",@"SHT_CUDA_COMPAT_INFO"
	.align	4
        /*0000*/ 	.byte	0x02, 0x09, 0x00, 0x00, 0x02, 0x02, 0x01, 0x00, 0x02, 0x05, 0x05, 0x00, 0x03, 0x07, 0x01, 0x01
        /*0010*/ 	.byte	0x02, 0x03, 0x00, 0x00, 0x02, 0x06, 0x01, 0x00, 0x04, 0x0b, 0x08, 0x00, 0x09, 0x00, 0x00, 0x00
        /*0020*/ 	.byte	0x00, 0x00, 0x00, 0x00


//--------------------- .nv.info._Z12helloFromGPUv --------------------------
	.section	.nv.info._Z12helloFromGPUv,"",@"SHT_CUDA_INFO"
	.sectionflags	@""
	.align	4


	//----- nvinfo : EIATTR_CUDA_API_VERSION
	.align		4
        /*0000*/ 	.byte	0x04, 0x37
        /*0002*/ 	.short	(.L_8 - .L_7)
.L_7:
        /*0004*/ 	.word	0x00000082


	//----- nvinfo : EIATTR_SPARSE_MMA_MASK
	.align		4
.L_8:
        /*0008*/ 	.byte	0x03, 0x50
        /*000a*/ 	.short	0x0000


	//----- nvinfo : EIATTR_MAXREG_COUNT
	.align		4
        /*000c*/ 	.byte	0x03, 0x1b
        /*000e*/ 	.short	0x00ff


	//----- nvinfo : EIATTR_EXTERNS
	.align		4
        /*0010*/ 	.byte	0x04, 0x0f
        /*0012*/ 	.short	(.L_10 - .L_9)


	//   ....[0]....
	.align		4
.L_9:
        /*0014*/ 	.word	index@(vprintf)


	//----- nvinfo : EIATTR_MERCURY_ISA_VERSION
	.align		4
.L_10:
        /*0018*/ 	.byte	0x03, 0x5f
        /*001a*/ 	.short	0x0101


	//----- nvinfo : EIATTR_VRC_CTA_INIT_COUNT
	.align		4
        /*001c*/ 	.byte	0x02, 0x4a
	.zero		1
	.zero		1


	//----- nvinfo : EIATTR_SYSCALL_OFFSETS
	.align		4
        /*0020*/ 	.byte	0x04, 0x46
        /*0022*/ 	.short	(.L_12 - .L_11)


	//   ....[0]....
.L_11:
        /*0024*/ 	.word	0x00000080


	//----- nvinfo : EIATTR_EXIT_INSTR_OFFSETS
	.align		4
.L_12:
        /*0028*/ 	.byte	0x04, 0x1c
        /*002a*/ 	.short	(.L_14 - .L_13)


	//   ....[0]....
.L_13:
        /*002c*/ 	.word	0x00000090


	//----- nvinfo : EIATTR_SW_WAR
	.align		4
.L_14:
        /*0030*/ 	.byte	0x04, 0x36
        /*0032*/ 	.short	(.L_16 - .L_15)
.L_15:
        /*0034*/ 	.word	0x00000008
.L_16:


//--------------------- .nv.callgraph             --------------------------
	.section	.nv.callgraph,"",@"SHT_CUDA_CALLGRAPH"
	.align	4
	.sectionentsize	8
	.align		4
        /*0000*/ 	.word	0x00000000
	.align		4
        /*0004*/ 	.word	0xffffffff
	.align		4
        /*0008*/ 	.word	index@(_Z12helloFromGPUv)
	.align		4
        /*000c*/ 	.word	index@(vprintf)
	.align		4
        /*0010*/ 	.word	0x00000000
	.align		4
        /*0014*/ 	.word	0xfffffffe
	.align		4
        /*0018*/ 	.word	0x00000000
	.align		4
        /*001c*/ 	.word	0xfffffffd
	.align		4
        /*0020*/ 	.word	0x00000000
	.align		4
        /*0024*/ 	.word	0xfffffffc


//--------------------- .nv.constant4             --------------------------
	.section	.nv.constant4,"a",@progbits
	.align	8
	.align		8
.nv.constant4:
        /*0000*/ 	.dword	vprintf
	.align		8
        /*0008*/ 	.dword	$str


//--------------------- .text._Z12helloFromGPUv   --------------------------
	.section	.text._Z12helloFromGPUv,"ax",@progbits
	.align	128
        .global         _Z12helloFromGPUv
        .type           _Z12helloFromGPUv,@function
        .size           _Z12helloFromGPUv,(.L_x_2 - _Z12helloFromGPUv)
        .other          _Z12helloFromGPUv,@"STO_CUDA_ENTRY STV_DEFAULT"
_Z12helloFromGPUv:
.text._Z12helloFromGPUv:
[----:B------:R-:W0:Y:S01]  /*0000*/  LDC R1, c[0x0][0x37c] ;  /* 0x0000df00ff017b82 */ /* 0x000e220000000800 */
[----:B------:R-:W-:Y:S01]  /*0010*/  MOV R0, 0x0 ;  /* 0x0000000000007802 */ /* 0x000fe20000000f00 */
[----:B------:R-:W1:Y:S01]  /*0020*/  LDCU.64 UR4, c[0x4][0x8] ;  /* 0x01000100ff0477ac */ /* 0x000e620008000a00 */
[----:B------:R-:W-:-:S05]  /*0030*/  CS2R R6, SRZ ;  /* 0x0000000000067805 */ /* 0x000fca000001ff00 */
[----:B------:R2:W3:Y:S01]  /*0040*/  LDC.64 R2, c[0x4][R0] ;  /* 0x0100000000027b82 */ /* 0x0004e20000000a00 */
[----:B-1----:R-:W-:Y:S02]  /*0050*/  IMAD.U32 R4, RZ, RZ, UR4 ;  /* 0x00000004ff047e24 */ /* 0x002fe4000f8e00ff */
[----:B--2---:R-:W-:-:S07]  /*0060*/  IMAD.U32 R5, RZ, RZ, UR5 ;  /* 0x00000005ff057e24 */ /* 0x004fce000f8e00ff */
[----:B------:R-:W-:-:S07]  /*0070*/  LEPC R20, `(.L_x_0) ;  /* 0x000000001014794e */ /* 0x000fce0000000000 */
[----:B0--3--:R-:W-:Y:S05]  /*0080*/  CALL.ABS.NOINC R2 ;  /* 0x0000000002007343 */ /* 0x009fea0003c00000 */
.L_x_0:
[----:B------:R-:W-:Y:S05]  /*0090*/  EXIT ;  /* 0x000000000000794d */ /* 0x000fea0003800000 */
.L_x_1:
[----:B------:R-:W-:-:S00]  /*00a0*/  BRA `(.L_x_1) ;  /* 0xfffffffc00fc7947 */ /* 0x000fc0000383ffff */
[----:B------:R-:W-:-:S00]  /*00b0*/  NOP ;  /* 0x0000000000007918 */ /* 0x000fc00000000000 */
        /* <DEDUP_REMOVED lines=12> */
.L_x_2:


//--------------------- .nv.global.init           --------------------------
	.section	.nv.global.init,"aw",@progbits
.nv.global.init:
	.type		$str,@object
	.size		$str,(.L_0 - $str)
$str:
        /*0000*/ 	.byte	0x48, 0x65, 0x6c, 0x6c, 0x6f, 0x20, 0x57, 0x6f, 0x72, 0x6c, 0x64, 0x20, 0x66, 0x72, 0x6f, 0x6d
        /*0010*/ 	.byte	0x20, 0x47, 0x50, 0x55, 0x2e, 0x2e, 0x2e, 0x0a, 0x00
.L_0:


//--------------------- .nv.shared.reserved.0     --------------------------
	.section	.nv.shared.reserved.0,"aw",@nobits
	.weak		__nv_reservedSMEM_offset_0_alias
	.size		__nv_reservedSMEM_offset_0_alias, 0, 64
	.other		__nv_reservedSMEM_offset_0_alias,@"STO_CUDA_RESERVED_SHARED STV_DEFAULT"
__nv_reservedSMEM_offset_0_alias:
	.zero		0
	.zero		64


//--------------------- .nv.constant0._Z12helloFromGPUv --------------------------
	.section	.nv.constant0._Z12helloFromGPUv,"a",@progbits
	.sectionflags	@""
	.align	4
.nv.constant0._Z12helloFromGPUv:
	.zero		896


//--------------------- SYMBOLS --------------------------

	.type		.nv.reservedSmem.offset0,@object
	.size		.nv.reservedSmem.offset0,0x4
	.type		vprintf,@function
